//
// Generated by NVIDIA NVVM Compiler
//
// Compiler Build ID: CL-36424714
// Cuda compilation tools, release 13.0, V13.0.88
// Based on NVVM 20.0.0
//

.version 9.0
.target sm_100
.address_size 64

	// .globl	_Z9vectorADDPiS_S_

.visible .entry _Z9vectorADDPiS_S_(
	.param .u64 .ptr .align 1 _Z9vectorADDPiS_S__param_0,
	.param .u64 .ptr .align 1 _Z9vectorADDPiS_S__param_1,
	.param .u64 .ptr .align 1 _Z9vectorADDPiS_S__param_2
)
{
	.reg .pred 	%p<2>;
	.reg .b32 	%r<11>;
	.reg .b64 	%rd<11>;

	ld.param.u64 	%rd1, [_Z9vectorADDPiS_S__param_0];
	ld.param.u64 	%rd2, [_Z9vectorADDPiS_S__param_1];
	ld.param.u64 	%rd3, [_Z9vectorADDPiS_S__param_2];
	mov.u32 	%r2, %tid.x;
	mov.u32 	%r3, %ctaid.x;
	mov.u32 	%r4, %ntid.x;
	mad.lo.s32 	%r1, %r3, %r4, %r2;
	setp.gt.s32 	%p1, %r1, 10239;
	@%p1 bra 	$L__BB0_2;
	cvta.to.global.u64 	%rd4, %rd1;
	cvta.to.global.u64 	%rd5, %rd2;
	cvta.to.global.u64 	%rd6, %rd3;
	mul.wide.s32 	%rd7, %r1, 4;
	add.s64 	%rd8, %rd4, %rd7;
	ld.global.u32 	%r5, [%rd8];
	add.s32 	%r6, %r5, 17;
	st.global.u32 	[%rd8], %r6;
	add.s64 	%rd9, %rd5, %rd7;
	ld.global.u32 	%r7, [%rd9];
	add.s32 	%r8, %r7, 17;
	st.global.u32 	[%rd9], %r8;
	ld.global.u32 	%r9, [%rd8];
	add.s32 	%r10, %r9, %r8;
	add.s64 	%rd10, %rd6, %rd7;
	st.global.u32 	[%rd10], %r10;
$L__BB0_2:
	ret;

}
	// .globl	_Z10vectorFADDPfS_S_
.visible .entry _Z10vectorFADDPfS_S_(
	.param .u64 .ptr .align 1 _Z10vectorFADDPfS_S__param_0,
	.param .u64 .ptr .align 1 _Z10vectorFADDPfS_S__param_1,
	.param .u64 .ptr .align 1 _Z10vectorFADDPfS_S__param_2
)
{
	.reg .b32 	%r<2>;
	.reg .b32 	%f<8>;
	.reg .b64 	%rd<11>;
	.reg .b64 	%fd<7>;

	ld.param.u64 	%rd1, [_Z10vectorFADDPfS_S__param_0];
	ld.param.u64 	%rd2, [_Z10vectorFADDPfS_S__param_1];
	ld.param.u64 	%rd3, [_Z10vectorFADDPfS_S__param_2];
	cvta.to.global.u64 	%rd4, %rd1;
	cvta.to.global.u64 	%rd5, %rd2;
	cvta.to.global.u64 	%rd6, %rd3;
	mov.u32 	%r1, %tid.x;
	mul.wide.u32 	%rd7, %r1, 4;
	add.s64 	%rd8, %rd4, %rd7;
	ld.global.f32 	%f1, [%rd8];
	cvt.f64.f32 	%fd1, %f1;
	add.f64 	%fd2, %fd1, 0d3FF3AE147AE147AE;
	add.f64 	%fd3, %fd2, 0d40003D70A3D70A3D;
	cvt.rn.f32.f64 	%f2, %fd3;
	st.global.f32 	[%rd8], %f2;
	add.s64 	%rd9, %rd5, %rd7;
	ld.global.f32 	%f3, [%rd9];
	cvt.f64.f32 	%fd4, %f3;
	add.f64 	%fd5, %fd4, 0d4001D70A3D70A3D7;
	add.f64 	%fd6, %fd5, 0d3FF07AE147AE147B;
	cvt.rn.f32.f64 	%f4, %fd6;
	st.global.f32 	[%rd9], %f4;
	ld.global.f32 	%f5, [%rd8];
	add.f32 	%f6, %f5, %f4;
	add.s64 	%rd10, %rd6, %rd7;
	mul.f32 	%f7, %f6, 0f46200000;
	st.global.f32 	[%rd10], %f7;
	ret;

}
	// .globl	_Z10vectorADDSPiS_S_
.visible .entry _Z10vectorADDSPiS_S_(
	.param .u64 .ptr .align 1 _Z10vectorADDSPiS_S__param_0,
	.param .u64 .ptr .align 1 _Z10vectorADDSPiS_S__param_1,
	.param .u64 .ptr .align 1 _Z10vectorADDSPiS_S__param_2
)
{
	.reg .pred 	%p<2>;
	.reg .b32 	%r<53>;
	.reg .b64 	%rd<19>;

	ld.param.u64 	%rd10, [_Z10vectorADDSPiS_S__param_0];
	ld.param.u64 	%rd11, [_Z10vectorADDSPiS_S__param_1];
	ld.param.u64 	%rd12, [_Z10vectorADDSPiS_S__param_2];
	cvta.to.global.u64 	%rd13, %rd12;
	cvta.to.global.u64 	%rd14, %rd11;
	cvta.to.global.u64 	%rd15, %rd10;
	add.s64 	%rd18, %rd15, 16;
	add.s64 	%rd17, %rd14, 16;
	add.s64 	%rd16, %rd13, 16;
	mov.b32 	%r52, 0;
$L__BB2_1:
	ld.global.u32 	%r4, [%rd18+-16];
	add.s32 	%r5, %r4, -7;
	st.global.u32 	[%rd18+-16], %r5;
	ld.global.u32 	%r6, [%rd17+-16];
	add.s32 	%r7, %r6, -7;
	st.global.u32 	[%rd17+-16], %r7;
	ld.global.u32 	%r8, [%rd18+-16];
	add.s32 	%r9, %r8, %r7;
	st.global.u32 	[%rd16+-16], %r9;
	ld.global.u32 	%r10, [%rd18+-12];
	add.s32 	%r11, %r10, -7;
	st.global.u32 	[%rd18+-12], %r11;
	ld.global.u32 	%r12, [%rd17+-12];
	add.s32 	%r13, %r12, -7;
	st.global.u32 	[%rd17+-12], %r13;
	ld.global.u32 	%r14, [%rd18+-12];
	add.s32 	%r15, %r14, %r13;
	st.global.u32 	[%rd16+-12], %r15;
	ld.global.u32 	%r16, [%rd18+-8];
	add.s32 	%r17, %r16, -7;
	st.global.u32 	[%rd18+-8], %r17;
	ld.global.u32 	%r18, [%rd17+-8];
	add.s32 	%r19, %r18, -7;
	st.global.u32 	[%rd17+-8], %r19;
	ld.global.u32 	%r20, [%rd18+-8];
	add.s32 	%r21, %r20, %r19;
	st.global.u32 	[%rd16+-8], %r21;
	ld.global.u32 	%r22, [%rd18+-4];
	add.s32 	%r23, %r22, -7;
	st.global.u32 	[%rd18+-4], %r23;
	ld.global.u32 	%r24, [%rd17+-4];
	add.s32 	%r25, %r24, -7;
	st.global.u32 	[%rd17+-4], %r25;
	ld.global.u32 	%r26, [%rd18+-4];
	add.s32 	%r27, %r26, %r25;
	st.global.u32 	[%rd16+-4], %r27;
	ld.global.u32 	%r28, [%rd18];
	add.s32 	%r29, %r28, -7;
	st.global.u32 	[%rd18], %r29;
	ld.global.u32 	%r30, [%rd17];
	add.s32 	%r31, %r30, -7;
	st.global.u32 	[%rd17], %r31;
	ld.global.u32 	%r32, [%rd18];
	add.s32 	%r33, %r32, %r31;
	st.global.u32 	[%rd16], %r33;
	ld.global.u32 	%r34, [%rd18+4];
	add.s32 	%r35, %r34, -7;
	st.global.u32 	[%rd18+4], %r35;
	ld.global.u32 	%r36, [%rd17+4];
	add.s32 	%r37, %r36, -7;
	st.global.u32 	[%rd17+4], %r37;
	ld.global.u32 	%r38, [%rd18+4];
	add.s32 	%r39, %r38, %r37;
	st.global.u32 	[%rd16+4], %r39;
	ld.global.u32 	%r40, [%rd18+8];
	add.s32 	%r41, %r40, -7;
	st.global.u32 	[%rd18+8], %r41;
	ld.global.u32 	%r42, [%rd17+8];
	add.s32 	%r43, %r42, -7;
	st.global.u32 	[%rd17+8], %r43;
	ld.global.u32 	%r44, [%rd18+8];
	add.s32 	%r45, %r44, %r43;
	st.global.u32 	[%rd16+8], %r45;
	ld.global.u32 	%r46, [%rd18+12];
	add.s32 	%r47, %r46, -7;
	st.global.u32 	[%rd18+12], %r47;
	ld.global.u32 	%r48, [%rd17+12];
	add.s32 	%r49, %r48, -7;
	st.global.u32 	[%rd17+12], %r49;
	ld.global.u32 	%r50, [%rd18+12];
	add.s32 	%r51, %r50, %r49;
	st.global.u32 	[%rd16+12], %r51;
	add.s32 	%r52, %r52, 8;
	add.s64 	%rd18, %rd18, 32;
	add.s64 	%rd17, %rd17, 32;
	add.s64 	%rd16, %rd16, 32;
	setp.ne.s32 	%p1, %r52, 10240;
	@%p1 bra 	$L__BB2_1;
	ret;

}
	// .globl	_Z11vectorFADDSPfS_S_
.visible .entry _Z11vectorFADDSPfS_S_(
	.param .u64 .ptr .align 1 _Z11vectorFADDSPfS_S__param_0,
	.param .u64 .ptr .align 1 _Z11vectorFADDSPfS_S__param_1,
	.param .u64 .ptr .align 1 _Z11vectorFADDSPfS_S__param_2
)
{
	.reg .pred 	%p<2>;
	.reg .b32 	%r<5>;
	.reg .b32 	%f<49>;
	.reg .b64 	%rd<19>;

	ld.param.u64 	%rd10, [_Z11vectorFADDSPfS_S__param_0];
	ld.param.u64 	%rd11, [_Z11vectorFADDSPfS_S__param_1];
	ld.param.u64 	%rd12, [_Z11vectorFADDSPfS_S__param_2];
	cvta.to.global.u64 	%rd13, %rd12;
	cvta.to.global.u64 	%rd14, %rd11;
	cvta.to.global.u64 	%rd15, %rd10;
	add.s64 	%rd18, %rd15, 32;
	add.s64 	%rd17, %rd14, 32;
	add.s64 	%rd16, %rd13, 32;
	mov.b32 	%r4, 0;
$L__BB3_1:
	ld.global.f32 	%f1, [%rd18+-32];
	ld.global.f32 	%f2, [%rd17+-32];
	add.f32 	%f3, %f1, %f2;
	st.global.f32 	[%rd16+-32], %f3;
	ld.global.f32 	%f4, [%rd18+-28];
	ld.global.f32 	%f5, [%rd17+-28];
	add.f32 	%f6, %f4, %f5;
	st.global.f32 	[%rd16+-28], %f6;
	ld.global.f32 	%f7, [%rd18+-24];
	ld.global.f32 	%f8, [%rd17+-24];
	add.f32 	%f9, %f7, %f8;
	st.global.f32 	[%rd16+-24], %f9;
	ld.global.f32 	%f10, [%rd18+-20];
	ld.global.f32 	%f11, [%rd17+-20];
	add.f32 	%f12, %f10, %f11;
	st.global.f32 	[%rd16+-20], %f12;
	ld.global.f32 	%f13, [%rd18+-16];
	ld.global.f32 	%f14, [%rd17+-16];
	add.f32 	%f15, %f13, %f14;
	st.global.f32 	[%rd16+-16], %f15;
	ld.global.f32 	%f16, [%rd18+-12];
	ld.global.f32 	%f17, [%rd17+-12];
	add.f32 	%f18, %f16, %f17;
	st.global.f32 	[%rd16+-12], %f18;
	ld.global.f32 	%f19, [%rd18+-8];
	ld.global.f32 	%f20, [%rd17+-8];
	add.f32 	%f21, %f19, %f20;
	st.global.f32 	[%rd16+-8], %f21;
	ld.global.f32 	%f22, [%rd18+-4];
	ld.global.f32 	%f23, [%rd17+-4];
	add.f32 	%f24, %f22, %f23;
	st.global.f32 	[%rd16+-4], %f24;
	ld.global.f32 	%f25, [%rd18];
	ld.global.f32 	%f26, [%rd17];
	add.f32 	%f27, %f25, %f26;
	st.global.f32 	[%rd16], %f27;
	ld.global.f32 	%f28, [%rd18+4];
	ld.global.f32 	%f29, [%rd17+4];
	add.f32 	%f30, %f28, %f29;
	st.global.f32 	[%rd16+4], %f30;
	ld.global.f32 	%f31, [%rd18+8];
	ld.global.f32 	%f32, [%rd17+8];
	add.f32 	%f33, %f31, %f32;
	st.global.f32 	[%rd16+8], %f33;
	ld.global.f32 	%f34, [%rd18+12];
	ld.global.f32 	%f35, [%rd17+12];
	add.f32 	%f36, %f34, %f35;
	st.global.f32 	[%rd16+12], %f36;
	ld.global.f32 	%f37, [%rd18+16];
	ld.global.f32 	%f38, [%rd17+16];
	add.f32 	%f39, %f37, %f38;
	st.global.f32 	[%rd16+16], %f39;
	ld.global.f32 	%f40, [%rd18+20];
	ld.global.f32 	%f41, [%rd17+20];
	add.f32 	%f42, %f40, %f41;
	st.global.f32 	[%rd16+20], %f42;
	ld.global.f32 	%f43, [%rd18+24];
	ld.global.f32 	%f44, [%rd17+24];
	add.f32 	%f45, %f43, %f44;
	st.global.f32 	[%rd16+24], %f45;
	ld.global.f32 	%f46, [%rd18+28];
	ld.global.f32 	%f47, [%rd17+28];
	add.f32 	%f48, %f46, %f47;
	st.global.f32 	[%rd16+28], %f48;
	add.s32 	%r4, %r4, 16;
	add.s64 	%rd18, %rd18, 64;
	add.s64 	%rd17, %rd17, 64;
	add.s64 	%rd16, %rd16, 64;
	setp.ne.s32 	%p1, %r4, 10240;
	@%p1 bra 	$L__BB3_1;
	ret;

}


// ===== COMPILED SASS (sm_100) =====

	.target	sm_100

	.elftype	@"ET_EXEC"


//--------------------- .note.nv.tkinfo           --------------------------
	.section	.note.nv.tkinfo,"",@"SHT_NOTE"
	.sectionflags	@"SHF_NOTE_NV_TKINFO"
	.tkinfo
        /*0018*/ 	.word	0x00000002
        /*0030*/ 	.string	""
        /*0030*/ 	.string	"ptxas"
        /*0030*/ 	.string	"Cuda compilation tools, release 13.0, V13.0.88"
        /*0030*/ 	.string	"Build cuda_13.0.r13.0/compiler.36424714_0"
        /*0030*/ 	.string	"-arch sm_100 -m 64 "



//--------------------- .note.nv.cuinfo           --------------------------
	.section	.note.nv.cuinfo,"",@"SHT_NOTE"
	.sectionflags	@"SHF_NOTE_NV_CUINFO"
        /*0018*/ 	.short	0x0002
        /*001a*/ 	.short	0x0064
        /*001c*/ 	.short	0x0082
	.zero		2


//--------------------- .nv.info                  --------------------------
	.section	.nv.info,"",@"SHT_CUDA_INFO"
	.align	4


	//----- nvinfo : EIATTR_REGCOUNT
	.align		4
        /*0000*/ 	.byte	0x04, 0x2f
        /*0002*/ 	.short	(.L_1 - .L_0)
	.align		4
.L_0:
        /*0004*/ 	.word	index@(_Z9vectorADDPiS_S_)
        /*0008*/ 	.word	0x00000010


	//----- nvinfo : EIATTR_FRAME_SIZE
	.align		4
.L_1:
        /*000c*/ 	.byte	0x04, 0x11
        /*000e*/ 	.short	(.L_3 - .L_2)
	.align		4
.L_2:
        /*0010*/ 	.word	index@(_Z9vectorADDPiS_S_)
        /*0014*/ 	.word	0x00000000


	//----- nvinfo : EIATTR_REGCOUNT
	.align		4
.L_3:
        /*0018*/ 	.byte	0x04, 0x2f
        /*001a*/ 	.short	(.L_5 - .L_4)
	.align		4
.L_4:
        /*001c*/ 	.word	index@(_Z10vectorFADDPfS_S_)
        /*0020*/ 	.word	0x00000010


	//----- nvinfo : EIATTR_FRAME_SIZE
	.align		4
.L_5:
        /*0024*/ 	.byte	0x04, 0x11
        /*0026*/ 	.short	(.L_7 - .L_6)
	.align		4
.L_6:
        /*0028*/ 	.word	index@(_Z10vectorFADDPfS_S_)
        /*002c*/ 	.word	0x00000000


	//----- nvinfo : EIATTR_REGCOUNT
	.align		4
.L_7:
        /*0030*/ 	.byte	0x04, 0x2f
        /*0032*/ 	.short	(.L_9 - .L_8)
	.align		4
.L_8:
        /*0034*/ 	.word	index@(_Z10vectorADDSPiS_S_)
        /*0038*/ 	.word	0x00000012


	//----- nvinfo : EIATTR_FRAME_SIZE
	.align		4
.L_9:
        /*003c*/ 	.byte	0x04, 0x11
        /*003e*/ 	.short	(.L_11 - .L_10)
	.align		4
.L_10:
        /*0040*/ 	.word	index@(_Z10vectorADDSPiS_S_)
        /*0044*/ 	.word	0x00000000


	//----- nvinfo : EIATTR_REGCOUNT
	.align		4
.L_11:
        /*0048*/ 	.byte	0x04, 0x2f
        /*004a*/ 	.short	(.L_13 - .L_12)
	.align		4
.L_12:
        /*004c*/ 	.word	index@(_Z11vectorFADDSPfS_S_)
        /*0050*/ 	.word	0x00000012


	//----- nvinfo : EIATTR_FRAME_SIZE
	.align		4
.L_13:
        /*0054*/ 	.byte	0x04, 0x11
        /*0056*/ 	.short	(.L_15 - .L_14)
	.align		4
.L_14:
        /*0058*/ 	.word	index@(_Z11vectorFADDSPfS_S_)
        /*005c*/ 	.word	0x00000000


	//----- nvinfo : EIATTR_MIN_STACK_SIZE
	.align		4
.L_15:
        /*0060*/ 	.byte	0x04, 0x12
        /*0062*/ 	.short	(.L_17 - .L_16)
	.align		4
.L_16:
        /*0064*/ 	.word	index@(_Z11vectorFADDSPfS_S_)
        /*0068*/ 	.word	0x00000000


	//----- nvinfo : EIATTR_MIN_STACK_SIZE
	.align		4
.L_17:
        /*006c*/ 	.byte	0x04, 0x12
        /*006e*/ 	.short	(.L_19 - .L_18)
	.align		4
.L_18:
        /*0070*/ 	.word	index@(_Z10vectorADDSPiS_S_)
        /*0074*/ 	.word	0x00000000


	//----- nvinfo : EIATTR_MIN_STACK_SIZE
	.align		4
.L_19:
        /*0078*/ 	.byte	0x04, 0x12
        /*007a*/ 	.short	(.L_21 - .L_20)
	.align		4
.L_20:
        /*007c*/ 	.word	index@(_Z10vectorFADDPfS_S_)
        /*0080*/ 	.word	0x00000000


	//----- nvinfo : EIATTR_MIN_STACK_SIZE
	.align		4
.L_21:
        /*0084*/ 	.byte	0x04, 0x12
        /*0086*/ 	.short	(.L_23 - .L_22)
	.align		4
.L_22:
        /*0088*/ 	.word	index@(_Z9vectorADDPiS_S_)
        /*008c*/ 	.word	0x00000000
.L_23:


//--------------------- .nv.compat                --------------------------
	.section	.nv.compat,"",@"SHT_CUDA_COMPAT_INFO"
	.align	4
        /*0000*/ 	.byte	0x02, 0x09, 0x00, 0x00, 0x02, 0x02, 0x01, 0x00, 0x02, 0x05, 0x05, 0x00, 0x03, 0x07, 0x01, 0x01
        /*0010*/ 	.byte	0x02, 0x03, 0x00, 0x00, 0x02, 0x06, 0x01, 0x00, 0x04, 0x0b, 0x08, 0x00, 0x01, 0x00, 0x00, 0x00
        /*0020*/ 	.byte	0x00, 0x00, 0x00, 0x00


//--------------------- .nv.info._Z11vectorFADDSPfS_S_ --------------------------
	.section	.nv.info._Z11vectorFADDSPfS_S_,"",@"SHT_CUDA_INFO"
	.sectionflags	@""
	.align	4


	//----- nvinfo : EIATTR_CUDA_API_VERSION
	.align		4
        /*0000*/ 	.byte	0x04, 0x37
        /*0002*/ 	.short	(.L_25 - .L_24)
.L_24:
        /*0004*/ 	.word	0x00000082


	//----- nvinfo : EIATTR_KPARAM_INFO
	.align		4
.L_25:
        /*0008*/ 	.byte	0x04, 0x17
        /*000a*/ 	.short	(.L_27 - .L_26)
.L_26:
        /*000c*/ 	.word	0x00000000
        /*0010*/ 	.short	0x0002
        /*0012*/ 	.short	0x0010
        /*0014*/ 	.byte	0x00, 0xf5, 0x21, 0x00


	//----- nvinfo : EIATTR_KPARAM_INFO
	.align		4
.L_27:
        /*0018*/ 	.byte	0x04, 0x17
        /*001a*/ 	.short	(.L_29 - .L_28)
.L_28:
        /*001c*/ 	.word	0x00000000
        /*0020*/ 	.short	0x0001
        /*0022*/ 	.short	0x0008
        /*0024*/ 	.byte	0x00, 0xf5, 0x21, 0x00


	//----- nvinfo : EIATTR_KPARAM_INFO
	.align		4
.L_29:
        /*0028*/ 	.byte	0x04, 0x17
        /*002a*/ 	.short	(.L_31 - .L_30)
.L_30:
        /*002c*/ 	.word	0x00000000
        /*0030*/ 	.short	0x0000
        /*0032*/ 	.short	0x0000
        /*0034*/ 	.byte	0x00, 0xf5, 0x21, 0x00


	//----- nvinfo : EIATTR_SPARSE_MMA_MASK
	.align		4
.L_31:
        /*0038*/ 	.byte	0x03, 0x50
        /*003a*/ 	.short	0x0000


	//----- nvinfo : EIATTR_MAXREG_COUNT
	.align		4
        /*003c*/ 	.byte	0x03, 0x1b
        /*003e*/ 	.short	0x00ff


	//----- nvinfo : EIATTR_MERCURY_ISA_VERSION
	.align		4
        /*0040*/ 	.byte	0x03, 0x5f
        /*0042*/ 	.short	0x0101


	//----- nvinfo : EIATTR_VRC_CTA_INIT_COUNT
	.align		4
        /*0044*/ 	.byte	0x02, 0x4a
	.zero		1
	.zero		1


	//----- nvinfo : EIATTR_EXIT_INSTR_OFFSETS
	.align		4
        /*0048*/ 	.byte	0x04, 0x1c
        /*004a*/ 	.short	(.L_33 - .L_32)


	//   ....[0]....
.L_32:
        /*004c*/ 	.word	0x000005f0


	//----- nvinfo : EIATTR_CBANK_PARAM_SIZE
	.align		4
.L_33:
        /*0050*/ 	.byte	0x03, 0x19
        /*0052*/ 	.short	0x0018


	//----- nvinfo : EIATTR_PARAM_CBANK
	.align		4
        /*0054*/ 	.byte	0x04, 0x0a
        /*0056*/ 	.short	(.L_35 - .L_34)
	.align		4
.L_34:
        /*0058*/ 	.word	index@(.nv.constant0._Z11vectorFADDSPfS_S_)
        /*005c*/ 	.short	0x0380
        /*005e*/ 	.short	0x0018


	//----- nvinfo : EIATTR_SW_WAR
	.align		4
.L_35:
        /*0060*/ 	.byte	0x04, 0x36
        /*0062*/ 	.short	(.L_37 - .L_36)
.L_36:
        /*0064*/ 	.word	0x00000008
.L_37:


//--------------------- .nv.info._Z10vectorADDSPiS_S_ --------------------------
	.section	.nv.info._Z10vectorADDSPiS_S_,"",@"SHT_CUDA_INFO"
	.sectionflags	@""
	.align	4


	//----- nvinfo : EIATTR_CUDA_API_VERSION
	.align		4
        /*0000*/ 	.byte	0x04, 0x37
        /*0002*/ 	.short	(.L_39 - .L_38)
.L_38:
        /*0004*/ 	.word	0x00000082


	//----- nvinfo : EIATTR_KPARAM_INFO
	.align		4
.L_39:
        /*0008*/ 	.byte	0x04, 0x17
        /*000a*/ 	.short	(.L_41 - .L_40)
.L_40:
        /*000c*/ 	.word	0x00000000
        /*0010*/ 	.short	0x0002
        /*0012*/ 	.short	0x0010
        /*0014*/ 	.byte	0x00, 0xf5, 0x21, 0x00


	//----- nvinfo : EIATTR_KPARAM_INFO
	.align		4
.L_41:
        /*0018*/ 	.byte	0x04, 0x17
        /*001a*/ 	.short	(.L_43 - .L_42)
.L_42:
        /*001c*/ 	.word	0x00000000
        /*0020*/ 	.short	0x0001
        /*0022*/ 	.short	0x0008
        /*0024*/ 	.byte	0x00, 0xf5, 0x21, 0x00


	//----- nvinfo : EIATTR_KPARAM_INFO
	.align		4
.L_43:
        /*0028*/ 	.byte	0x04, 0x17
        /*002a*/ 	.short	(.L_45 - .L_44)
.L_44:
        /*002c*/ 	.word	0x00000000
        /*0030*/ 	.short	0x0000
        /*0032*/ 	.short	0x0000
        /*0034*/ 	.byte	0x00, 0xf5, 0x21, 0x00


	//----- nvinfo : EIATTR_SPARSE_MMA_MASK
	.align		4
.L_45:
        /*0038*/ 	.byte	0x03, 0x50
        /*003a*/ 	.short	0x0000


	//----- nvinfo : EIATTR_MAXREG_COUNT
	.align		4
        /*003c*/ 	.byte	0x03, 0x1b
        /*003e*/ 	.short	0x00ff


	//----- nvinfo : EIATTR_MERCURY_ISA_VERSION
	.align		4
        /*0040*/ 	.byte	0x03, 0x5f
        /*0042*/ 	.short	0x0101


	//----- nvinfo : EIATTR_VRC_CTA_INIT_COUNT
	.align		4
        /*0044*/ 	.byte	0x02, 0x4a
	.zero		1
	.zero		1


	//----- nvinfo : EIATTR_EXIT_INSTR_OFFSETS
	.align		4
        /*0048*/ 	.byte	0x04, 0x1c
        /*004a*/ 	.short	(.L_47 - .L_46)


	//   ....[0]....
.L_46:
        /*004c*/ 	.word	0x00000670


	//----- nvinfo : EIATTR_CBANK_PARAM_SIZE
	.align		4
.L_47:
        /*0050*/ 	.byte	0x03, 0x19
        /*0052*/ 	.short	0x0018


	//----- nvinfo : EIATTR_PARAM_CBANK
	.align		4
        /*0054*/ 	.byte	0x04, 0x0a
        /*0056*/ 	.short	(.L_49 - .L_48)
	.align		4
.L_48:
        /*0058*/ 	.word	index@(.nv.constant0._Z10vectorADDSPiS_S_)
        /*005c*/ 	.short	0x0380
        /*005e*/ 	.short	0x0018


	//----- nvinfo : EIATTR_SW_WAR
	.align		4
.L_49:
        /*0060*/ 	.byte	0x04, 0x36
        /*0062*/ 	.short	(.L_51 - .L_50)
.L_50:
        /*0064*/ 	.word	0x00000008
.L_51:


//--------------------- .nv.info._Z10vectorFADDPfS_S_ --------------------------
	.section	.nv.info._Z10vectorFADDPfS_S_,"",@"SHT_CUDA_INFO"
	.sectionflags	@""
	.align	4


	//----- nvinfo : EIATTR_CUDA_API_VERSION
	.align		4
        /*0000*/ 	.byte	0x04, 0x37
        /*0002*/ 	.short	(.L_53 - .L_52)
.L_52:
        /*0004*/ 	.word	0x00000082


	//----- nvinfo : EIATTR_KPARAM_INFO
	.align		4
.L_53:
        /*0008*/ 	.byte	0x04, 0x17
        /*000a*/ 	.short	(.L_55 - .L_54)
.L_54:
        /*000c*/ 	.word	0x00000000
        /*0010*/ 	.short	0x0002
        /*0012*/ 	.short	0x0010
        /*0014*/ 	.byte	0x00, 0xf5, 0x21, 0x00


	//----- nvinfo : EIATTR_KPARAM_INFO
	.align		4
.L_55:
        /*0018*/ 	.byte	0x04, 0x17
        /*001a*/ 	.short	(.L_57 - .L_56)
.L_56:
        /*001c*/ 	.word	0x00000000
        /*0020*/ 	.short	0x0001
        /*0022*/ 	.short	0x0008
        /*0024*/ 	.byte	0x00, 0xf5, 0x21, 0x00


	//----- nvinfo : EIATTR_KPARAM_INFO
	.align		4
.L_57:
        /*0028*/ 	.byte	0x04, 0x17
        /*002a*/ 	.short	(.L_59 - .L_58)
.L_58:
        /*002c*/ 	.word	0x00000000
        /*0030*/ 	.short	0x0000
        /*0032*/ 	.short	0x0000
        /*0034*/ 	.byte	0x00, 0xf5, 0x21, 0x00


	//----- nvinfo : EIATTR_SPARSE_MMA_MASK
	.align		4
.L_59:
        /*0038*/ 	.byte	0x03, 0x50
        /*003a*/ 	.short	0x0000


	//----- nvinfo : EIATTR_MAXREG_COUNT
	.align		4
        /*003c*/ 	.byte	0x03, 0x1b
        /*003e*/ 	.short	0x00ff


	//----- nvinfo : EIATTR_MERCURY_ISA_VERSION
	.align		4
        /*0040*/ 	.byte	0x03, 0x5f
        /*0042*/ 	.short	0x0101


	//----- nvinfo : EIATTR_VRC_CTA_INIT_COUNT
	.align		4
        /*0044*/ 	.byte	0x02, 0x4a
	.zero		1
	.zero		1


	//----- nvinfo : EIATTR_EXIT_INSTR_OFFSETS
	.align		4
        /*0048*/ 	.byte	0x04, 0x1c
        /*004a*/ 	.short	(.L_61 - .L_60)


	//   ....[0]....
.L_60:
        /*004c*/ 	.word	0x00000210


	//----- nvinfo : EIATTR_CBANK_PARAM_SIZE
	.align		4
.L_61:
        /*0050*/ 	.byte	0x03, 0x19
        /*0052*/ 	.short	0x0018


	//----- nvinfo : EIATTR_PARAM_CBANK
	.align		4
        /*0054*/ 	.byte	0x04, 0x0a
        /*0056*/ 	.short	(.L_63 - .L_62)
	.align		4
.L_62:
        /*0058*/ 	.word	index@(.nv.constant0._Z10vectorFADDPfS_S_)
        /*005c*/ 	.short	0x0380
        /*005e*/ 	.short	0x0018


	//----- nvinfo : EIATTR_SW_WAR
	.align		4
.L_63:
        /*0060*/ 	.byte	0x04, 0x36
        /*0062*/ 	.short	(.L_65 - .L_64)
.L_64:
        /*0064*/ 	.word	0x00000008
.L_65:


//--------------------- .nv.info._Z9vectorADDPiS_S_ --------------------------
	.section	.nv.info._Z9vectorADDPiS_S_,"",@"SHT_CUDA_INFO"
	.sectionflags	@""
	.align	4


	//----- nvinfo : EIATTR_CUDA_API_VERSION
	.align		4
        /*0000*/ 	.byte	0x04, 0x37
        /*0002*/ 	.short	(.L_67 - .L_66)
.L_66:
        /*0004*/ 	.word	0x00000082


	//----- nvinfo : EIATTR_KPARAM_INFO
	.align		4
.L_67:
        /*0008*/ 	.byte	0x04, 0x17
        /*000a*/ 	.short	(.L_69 - .L_68)
.L_68:
        /*000c*/ 	.word	0x00000000
        /*0010*/ 	.short	0x0002
        /*0012*/ 	.short	0x0010
        /*0014*/ 	.byte	0x00, 0xf5, 0x21, 0x00


	//----- nvinfo : EIATTR_KPARAM_INFO
	.align		4
.L_69:
        /*0018*/ 	.byte	0x04, 0x17
        /*001a*/ 	.short	(.L_71 - .L_70)
.L_70:
        /*001c*/ 	.word	0x00000000
        /*0020*/ 	.short	0x0001
        /*0022*/ 	.short	0x0008
        /*0024*/ 	.byte	0x00, 0xf5, 0x21, 0x00


	//----- nvinfo : EIATTR_KPARAM_INFO
	.align		4
.L_71:
        /*0028*/ 	.byte	0x04, 0x17
        /*002a*/ 	.short	(.L_73 - .L_72)
.L_72:
        /*002c*/ 	.word	0x00000000
        /*0030*/ 	.short	0x0000
        /*0032*/ 	.short	0x0000
        /*0034*/ 	.byte	0x00, 0xf5, 0x21, 0x00


	//----- nvinfo : EIATTR_SPARSE_MMA_MASK
	.align		4
.L_73:
        /*0038*/ 	.byte	0x03, 0x50
        /*003a*/ 	.short	0x0000


	//----- nvinfo : EIATTR_MAXREG_COUNT
	.align		4
        /*003c*/ 	.byte	0x03, 0x1b
        /*003e*/ 	.short	0x00ff


	//----- nvinfo : EIATTR_MERCURY_ISA_VERSION
	.align		4
        /*0040*/ 	.byte	0x03, 0x5f
        /*0042*/ 	.short	0x0101


	//----- nvinfo : EIATTR_VRC_CTA_INIT_COUNT
	.align		4
        /*0044*/ 	.byte	0x02, 0x4a
	.zero		1
	.zero		1


	//----- nvinfo : EIATTR_EXIT_INSTR_OFFSETS
	.align		4
        /*0048*/ 	.byte	0x04, 0x1c
        /*004a*/ 	.short	(.L_75 - .L_74)


	//   ....[0]....
.L_74:
        /*004c*/ 	.word	0x00000060


	//   ....[1]....
        /*0050*/ 	.word	0x00000170


	//----- nvinfo : EIATTR_CBANK_PARAM_SIZE
	.align		4
.L_75:
        /*0054*/ 	.byte	0x03, 0x19
        /*0056*/ 	.short	0x0018


	//----- nvinfo : EIATTR_PARAM_CBANK
	.align		4
        /*0058*/ 	.byte	0x04, 0x0a
        /*005a*/ 	.short	(.L_77 - .L_76)
	.align		4
.L_76:
        /*005c*/ 	.word	index@(.nv.constant0._Z9vectorADDPiS_S_)
        /*0060*/ 	.short	0x0380
        /*0062*/ 	.short	0x0018


	//----- nvinfo : EIATTR_SW_WAR
	.align		4
.L_77:
        /*0064*/ 	.byte	0x04, 0x36
        /*0066*/ 	.short	(.L_79 - .L_78)
.L_78:
        /*0068*/ 	.word	0x00000008
.L_79:


//--------------------- .nv.callgraph             --------------------------
	.section	.nv.callgraph,"",@"SHT_CUDA_CALLGRAPH"
	.align	4
	.sectionentsize	8
	.align		4
        /*0000*/ 	.word	0x00000000
	.align		4
        /*0004*/ 	.word	0xffffffff
	.align		4
        /*0008*/ 	.word	0x00000000
	.align		4
        /*000c*/ 	.word	0xfffffffe
	.align		4
        /*0010*/ 	.word	0x00000000
	.align		4
        /*0014*/ 	.word	0xfffffffd
	.align		4
        /*0018*/ 	.word	0x00000000
	.align		4
        /*001c*/ 	.word	0xfffffffc


//--------------------- .text._Z11vectorFADDSPfS_S_ --------------------------
	.section	.text._Z11vectorFADDSPfS_S_,"ax",@progbits
	.align	128
        .global         _Z11vectorFADDSPfS_S_
        .type           _Z11vectorFADDSPfS_S_,@function
        .size           _Z11vectorFADDSPfS_S_,(.L_x_6 - _Z11vectorFADDSPfS_S_)
        .other          _Z11vectorFADDSPfS_S_,@"STO_CUDA_ENTRY STV_DEFAULT"
_Z11vectorFADDSPfS_S_:
.text._Z11vectorFADDSPfS_S_:
[----:B------:R-:W-:Y:S01]  /*0000*/  LDC R1, c[0x0][0x37c] ;  /* 0x0000df00ff017b82 */ /* 0x000fe20000000800 */
[----:B------:R-:W0:Y:S01]  /*0010*/  LDCU.128 UR4, c[0x0][0x380] ;  /* 0x00007000ff0477ac */ /* 0x000e220008000c00 */
[----:B------:R-:W1:Y:S01]  /*0020*/  LDCU.64 UR10, c[0x0][0x390] ;  /* 0x00007200ff0a77ac */ /* 0x000e620008000a00 */
[----:B------:R-:W2:Y:S01]  /*0030*/  LDCU.64 UR12, c[0x0][0x358] ;  /* 0x00006b00ff0c77ac */ /* 0x000ea20008000a00 */
[----:B0-----:R-:W-:Y:S02]  /*0040*/  UIADD3 UR8, UP0, UPT, UR4, 0x20, URZ ;  /* 0x0000002004087890 */ /* 0x001fe4000ff1e0ff */
[----:B------:R-:W-:Y:S02]  /*0050*/  UIADD3 UR6, UP1, UPT, UR6, 0x20, URZ ;  /* 0x0000002006067890 */ /* 0x000fe4000ff3e0ff */
[----:B-1----:R-:W-:Y:S02]  /*0060*/  UIADD3 UR4, UP2, UPT, UR10, 0x20, URZ ;  /* 0x000000200a047890 */ /* 0x002fe4000ff5e0ff */
[----:B------:R-:W-:Y:S01]  /*0070*/  UIADD3.X UR9, UPT, UPT, URZ, UR5, URZ, UP0, !UPT ;  /* 0x00000005ff097290 */ /* 0x000fe200087fe4ff */
[----:B------:R-:W-:Y:S01]  /*0080*/  MOV R9, UR8 ;  /* 0x0000000800097c02 */ /* 0x000fe20008000f00 */
[----:B------:R-:W-:Y:S01]  /*0090*/  UIADD3.X UR7, UPT, UPT, URZ, UR7, URZ, UP1, !UPT ;  /* 0x00000007ff077290 */ /* 0x000fe20008ffe4ff */
[----:B------:R-:W-:Y:S01]  /*00a0*/  MOV R0, UR6 ;  /* 0x0000000600007c02 */ /* 0x000fe20008000f00 */
[----:B------:R-:W-:Y:S01]  /*00b0*/  UIADD3.X UR5, UPT, UPT, URZ, UR11, URZ, UP2, !UPT ;  /* 0x0000000bff057290 */ /* 0x000fe200097fe4ff */
[----:B------:R-:W-:Y:S01]  /*00c0*/  MOV R8, UR4 ;  /* 0x0000000400087c02 */ /* 0x000fe20008000f00 */
[----:B------:R-:W-:Y:S01]  /*00d0*/  UMOV UR4, URZ ;  /* 0x000000ff00047c82 */ /* 0x000fe20008000000 */
[----:B------:R-:W-:-:S02]  /*00e0*/  MOV R10, UR9 ;  /* 0x00000009000a7c02 */ /* 0x000fc40008000f00 */
[----:B------:R-:W-:Y:S02]  /*00f0*/  MOV R3, UR7 ;  /* 0x0000000700037c02 */ /* 0x000fe40008000f00 */
[----:B--2---:R-:W-:-:S07]  /*0100*/  MOV R11, UR5 ;  /* 0x00000005000b7c02 */ /* 0x004fce0008000f00 */
.L_x_0:
[----:B------:R-:W-:Y:S02]  /*0110*/  MOV R4, R9 ;  /* 0x0000000900047202 */ /* 0x000fe40000000f00 */
[----:B------:R-:W-:Y:S02]  /*0120*/  MOV R5, R10 ;  /* 0x0000000a00057202 */ /* 0x000fe40000000f00 */
[----:B------:R-:W-:-:S03]  /*0130*/  MOV R2, R0 ;  /* 0x0000000000027202 */ /* 0x000fc60000000f00 */
[----:B--2---:R-:W2:Y:S04]  /*0140*/  LDG.E R0, desc[UR12][R4.64+-0x20] ;  /* 0xffffe00c04007981 */ /* 0x004ea8000c1e1900 */
[----:B------:R-:W2:Y:S01]  /*0150*/  LDG.E R7, desc[UR12][R2.64+-0x20] ;  /* 0xffffe00c02077981 */ /* 0x000ea2000c1e1900 */
[----:B------:R-:W-:Y:S01]  /*0160*/  MOV R6, R8 ;  /* 0x0000000800067202 */ /* 0x000fe20000000f00 */
[----:B--2---:R-:W-:Y:S01]  /*0170*/  FADD R9, R0, R7 ;  /* 0x0000000700097221 */ /* 0x004fe20000000000 */
[----:B------:R-:W-:-:S05]  /*0180*/  MOV R7, R11 ;  /* 0x0000000b00077202 */ /* 0x000fca0000000f00 */
[----:B------:R0:W-:Y:S04]  /*0190*/  STG.E desc[UR12][R6.64+-0x20], R9 ;  /* 0xffffe00906007986 */ /* 0x0001e8000c10190c */
[----:B------:R-:W2:Y:S04]  /*01a0*/  LDG.E R0, desc[UR12][R4.64+-0x1c] ;  /* 0xffffe40c04007981 */ /* 0x000ea8000c1e1900 */
[----:B------:R-:W2:Y:S02]  /*01b0*/  LDG.E R11, desc[UR12][R2.64+-0x1c] ;  /* 0xffffe40c020b7981 */ /* 0x000ea4000c1e1900 */
[----:B--2---:R-:W-:-:S05]  /*01c0*/  FADD R11, R0, R11 ;  /* 0x0000000b000b7221 */ /* 0x004fca0000000000 */
[----:B------:R1:W-:Y:S04]  /*01d0*/  STG.E desc[UR12][R6.64+-0x1c], R11 ;  /* 0xffffe40b06007986 */ /* 0x0003e8000c10190c */
[----:B------:R-:W2:Y:S04]  /*01e0*/  LDG.E R0, desc[UR12][R4.64+-0x18] ;  /* 0xffffe80c04007981 */ /* 0x000ea8000c1e1900 */
[----:B------:R-:W2:Y:S02]  /*01f0*/  LDG.E R13, desc[UR12][R2.64+-0x18] ;  /* 0xffffe80c020d7981 */ /* 0x000ea4000c1e1900 */
[----:B--2---:R-:W-:-:S05]  /*0200*/  FADD R13, R0, R13 ;  /* 0x0000000d000d7221 */ /* 0x004fca0000000000 */
[----:B------:R2:W-:Y:S04]  /*0210*/  STG.E desc[UR12][R6.64+-0x18], R13 ;  /* 0xffffe80d06007986 */ /* 0x0005e8000c10190c */
[----:B------:R-:W3:Y:S04]  /*0220*/  LDG.E R0, desc[UR12][R4.64+-0x14] ;  /* 0xffffec0c04007981 */ /* 0x000ee8000c1e1900 */
[----:B------:R-:W3:Y:S02]  /*0230*/  LDG.E R15, desc[UR12][R2.64+-0x14] ;  /* 0xffffec0c020f7981 */ /* 0x000ee4000c1e1900 */
[----:B---3--:R-:W-:-:S05]  /*0240*/  FADD R15, R0, R15 ;  /* 0x0000000f000f7221 */ /* 0x008fca0000000000 */
[----:B------:R3:W-:Y:S04]  /*0250*/  STG.E desc[UR12][R6.64+-0x14], R15 ;  /* 0xffffec0f06007986 */ /* 0x0007e8000c10190c */
[----:B------:R-:W4:Y:S04]  /*0260*/  LDG.E R0, desc[UR12][R4.64+-0x10] ;  /* 0xfffff00c04007981 */ /* 0x000f28000c1e1900 */
[----:B0-----:R-:W4:Y:S02]  /*0270*/  LDG.E R9, desc[UR12][R2.64+-0x10] ;  /* 0xfffff00c02097981 */ /* 0x001f24000c1e1900 */
[----:B----4-:R-:W-:-:S05]  /*0280*/  FADD R9, R0, R9 ;  /* 0x0000000900097221 */ /* 0x010fca0000000000 */
[----:B------:R0:W-:Y:S04]  /*0290*/  STG.E desc[UR12][R6.64+-0x10], R9 ;  /* 0xfffff00906007986 */ /* 0x0001e8000c10190c */
[----:B------:R-:W4:Y:S04]  /*02a0*/  LDG.E R0, desc[UR12][R4.64+-0xc] ;  /* 0xfffff40c04007981 */ /* 0x000f28000c1e1900 */
[----:B-1----:R-:W4:Y:S02]  /*02b0*/  LDG.E R11, desc[UR12][R2.64+-0xc] ;  /* 0xfffff40c020b7981 */ /* 0x002f24000c1e1900 */
[----:B----4-:R-:W-:-:S05]  /*02c0*/  FADD R11, R0, R11 ;  /* 0x0000000b000b7221 */ /* 0x010fca0000000000 */
[----:B------:R1:W-:Y:S04]  /*02d0*/  STG.E desc[UR12][R6.64+-0xc], R11 ;  /* 0xfffff40b06007986 */ /* 0x0003e8000c10190c */
[----:B------:R-:W4:Y:S04]  /*02e0*/  LDG.E R0, desc[UR12][R4.64+-0x8] ;  /* 0xfffff80c04007981 */ /* 0x000f28000c1e1900 */
[----:B--2---:R-:W4:Y:S02]  /*02f0*/  LDG.E R13, desc[UR12][R2.64+-0x8] ;  /* 0xfffff80c020d7981 */ /* 0x004f24000c1e1900 */
[----:B----4-:R-:W-:-:S05]  /*0300*/  FADD R13, R0, R13 ;  /* 0x0000000d000d7221 */ /* 0x010fca0000000000 */
[----:B------:R2:W-:Y:S04]  /*0310*/  STG.E desc[UR12][R6.64+-0x8], R13 ;  /* 0xfffff80d06007986 */ /* 0x0005e8000c10190c */
[----:B------:R-:W4:Y:S04]  /*0320*/  LDG.E R0, desc[UR12][R4.64+-0x4] ;  /* 0xfffffc0c04007981 */ /* 0x000f28000c1e1900 */
[----:B---3--:R-:W4:Y:S02]  /*0330*/  LDG.E R15, desc[UR12][R2.64+-0x4] ;  /* 0xfffffc0c020f7981 */ /* 0x008f24000c1e1900 */
[----:B----4-:R-:W-:-:S05]  /*0340*/  FADD R15, R0, R15 ;  /* 0x0000000f000f7221 */ /* 0x010fca0000000000 */
        /* <DEDUP_REMOVED lines=30> */
[----:B---3--:R-:W4:Y:S01]  /*0530*/  LDG.E R15, desc[UR12][R2.64+0x1c] ;  /* 0x00001c0c020f7981 */ /* 0x008f22000c1e1900 */
[----:B------:R-:W-:Y:S01]  /*0540*/  UIADD3 UR4, UPT, UPT, UR4, 0x10, URZ ;  /* 0x0000001004047890 */ /* 0x000fe2000fffe0ff */
[----:B0-----:R-:W-:-:S02]  /*0550*/  IADD3 R9, P0, PT, R4, 0x40, RZ ;  /* 0x0000004004097810 */ /* 0x001fc40007f1e0ff */
[----:B------:R-:W-:Y:S01]  /*0560*/  IADD3 R8, P2, PT, R6, 0x40, RZ ;  /* 0x0000004006087810 */ /* 0x000fe20007f5e0ff */
[----:B------:R-:W-:Y:S01]  /*0570*/  UISETP.NE.AND UP0, UPT, UR4, 0x2800, UPT ;  /* 0x000028000400788c */ /* 0x000fe2000bf05270 */
[----:B------:R-:W-:Y:S02]  /*0580*/  IADD3.X R10, PT, PT, RZ, R5, RZ, P0, !PT ;  /* 0x00000005ff0a7210 */ /* 0x000fe400007fe4ff */
[----:B-1----:R-:W-:Y:S01]  /*0590*/  IADD3.X R11, PT, PT, RZ, R7, RZ, P2, !PT ;  /* 0x00000007ff0b7210 */ /* 0x002fe200017fe4ff */
[----:B----4-:R-:W-:Y:S01]  /*05a0*/  FADD R15, R0, R15 ;  /* 0x0000000f000f7221 */ /* 0x010fe20000000000 */
[----:B------:R-:W-:-:S04]  /*05b0*/  IADD3 R0, P1, PT, R2, 0x40, RZ ;  /* 0x0000004002007810 */ /* 0x000fc80007f3e0ff */
[----:B------:R2:W-:Y:S01]  /*05c0*/  STG.E desc[UR12][R6.64+0x1c], R15 ;  /* 0x00001c0f06007986 */ /* 0x0005e2000c10190c */
[----:B------:R-:W-:Y:S01]  /*05d0*/  IADD3.X R3, PT, PT, RZ, R3, RZ, P1, !PT ;  /* 0x00000003ff037210 */ /* 0x000fe20000ffe4ff */
[----:B------:R-:W-:Y:S07]  /*05e0*/  BRA.U UP0, `(.L_x_0) ;  /* 0xfffffff900c87547 */ /* 0x000fee000b83ffff */
[----:B------:R-:W-:Y:S05]  /*05f0*/  EXIT ;  /* 0x000000000000794d */ /* 0x000fea0003800000 */
.L_x_1:
[----:B------:R-:W-:-:S00]  /*0600*/  BRA `(.L_x_1) ;  /* 0xfffffffc00fc7947 */ /* 0x000fc0000383ffff */
[----:B------:R-:W-:-:S00]  /*0610*/  NOP ;  /* 0x0000000000007918 */ /* 0x000fc00000000000 */
        /* <DEDUP_REMOVED lines=14> */
.L_x_6:


//--------------------- .text._Z10vectorADDSPiS_S_ --------------------------
	.section	.text._Z10vectorADDSPiS_S_,"ax",@progbits
	.align	128
        .global         _Z10vectorADDSPiS_S_
        .type           _Z10vectorADDSPiS_S_,@function
        .size           _Z10vectorADDSPiS_S_,(.L_x_7 - _Z10vectorADDSPiS_S_)
        .other          _Z10vectorADDSPiS_S_,@"STO_CUDA_ENTRY STV_DEFAULT"
_Z10vectorADDSPiS_S_:
.text._Z10vectorADDSPiS_S_:
        /* <DEDUP_REMOVED lines=8> */
[----:B------:R-:W-:Y:S01]  /*0080*/  IMAD.U32 R0, RZ, RZ, UR8 ;  /* 0x00000008ff007e24 */ /* 0x000fe2000f8e00ff */
[----:B------:R-:W-:Y:S01]  /*0090*/  UIADD3.X UR7, UPT, UPT, URZ, UR7, URZ, UP1, !UPT ;  /* 0x00000007ff077290 */ /* 0x000fe20008ffe4ff */
[----:B------:R-:W-:Y:S01]  /*00a0*/  IMAD.U32 R10, RZ, RZ, UR6 ;  /* 0x00000006ff0a7e24 */ /* 0x000fe2000f8e00ff */
[----:B------:R-:W-:Y:S01]  /*00b0*/  UIADD3.X UR5, UPT, UPT, URZ, UR11, URZ, UP2, !UPT ;  /* 0x0000000bff057290 */ /* 0x000fe200097fe4ff */
[----:B------:R-:W-:Y:S01]  /*00c0*/  MOV R8, UR4 ;  /* 0x0000000400087c02 */ /* 0x000fe20008000f00 */
[----:B------:R-:W-:Y:S01]  /*00d0*/  IMAD.U32 R3, RZ, RZ, UR9 ;  /* 0x00000009ff037e24 */ /* 0x000fe2000f8e00ff */
[----:B------:R-:W-:Y:S01]  /*00e0*/  UMOV UR4, URZ ;  /* 0x000000ff00047c82 */ /* 0x000fe20008000000 */
[----:B------:R-:W-:-:S02]  /*00f0*/  MOV R9, UR7 ;  /* 0x0000000700097c02 */ /* 0x000fc40008000f00 */
[----:B--2---:R-:W-:-:S07]  /*0100*/  IMAD.U32 R15, RZ, RZ, UR5 ;  /* 0x00000005ff0f7e24 */ /* 0x004fce000f8e00ff */
.L_x_2:
[----:B------:R-:W-:-:S05]  /*0110*/  MOV R2, R0 ;  /* 0x0000000000027202 */ /* 0x000fca0000000f00 */
[----:B------:R-:W2:Y:S01]  /*0120*/  LDG.E R0, desc[UR12][R2.64+-0x10] ;  /* 0xfffff00c02007981 */ /* 0x000ea2000c1e1900 */
[----:B0-----:R-:W-:Y:S01]  /*0130*/  MOV R4, R10 ;  /* 0x0000000a00047202 */ /* 0x001fe20000000f00 */
[----:B------:R-:W-:Y:S02]  /*0140*/  IMAD.MOV.U32 R5, RZ, RZ, R9 ;  /* 0x000000ffff057224 */ /* 0x000fe400078e0009 */
[----:B--2---:R-:W-:-:S05]  /*0150*/  VIADD R7, R0, 0xfffffff9 ;  /* 0xfffffff900077836 */ /* 0x004fca0000000000 */
[----:B------:R0:W-:Y:S04]  /*0160*/  STG.E desc[UR12][R2.64+-0x10], R7 ;  /* 0xfffff00702007986 */ /* 0x0001e8000c10190c */
[----:B------:R-:W2:Y:S02]  /*0170*/  LDG.E R0, desc[UR12][R4.64+-0x10] ;  /* 0xfffff00c04007981 */ /* 0x000ea4000c1e1900 */
[----:B--2---:R-:W-:-:S05]  /*0180*/  IADD3 R9, PT, PT, R0, -0x7, RZ ;  /* 0xfffffff900097810 */ /* 0x004fca0007ffe0ff */
[----:B------:R1:W-:Y:S04]  /*0190*/  STG.E desc[UR12][R4.64+-0x10], R9 ;  /* 0xfffff00904007986 */ /* 0x0003e8000c10190c */
[----:B------:R-:W2:Y:S01]  /*01a0*/  LDG.E R0, desc[UR12][R2.64+-0x10] ;  /* 0xfffff00c02007981 */ /* 0x000ea2000c1e1900 */
[----:B------:R-:W-:Y:S01]  /*01b0*/  MOV R6, R8 ;  /* 0x0000000800067202 */ /* 0x000fe20000000f00 */
[----:B0-----:R-:W-:Y:S02]  /*01c0*/  IMAD.MOV.U32 R7, RZ, RZ, R15 ;  /* 0x000000ffff077224 */ /* 0x001fe400078e000f */
[----:B--2---:R-:W-:-:S05]  /*01d0*/  IMAD.IADD R11, R9, 0x1, R0 ;  /* 0x00000001090b7824 */ /* 0x004fca00078e0200 */
[----:B------:R0:W-:Y:S04]  /*01e0*/  STG.E desc[UR12][R6.64+-0x10], R11 ;  /* 0xfffff00b06007986 */ /* 0x0001e8000c10190c */
[----:B------:R-:W2:Y:S02]  /*01f0*/  LDG.E R0, desc[UR12][R2.64+-0xc] ;  /* 0xfffff40c02007981 */ /* 0x000ea4000c1e1900 */
[----:B--2---:R-:W-:-:S05]  /*0200*/  IADD3 R13, PT, PT, R0, -0x7, RZ ;  /* 0xfffffff9000d7810 */ /* 0x004fca0007ffe0ff */
[----:B------:R2:W-:Y:S04]  /*0210*/  STG.E desc[UR12][R2.64+-0xc], R13 ;  /* 0xfffff40d02007986 */ /* 0x0005e8000c10190c */
[----:B------:R-:W3:Y:S02]  /*0220*/  LDG.E R0, desc[UR12][R4.64+-0xc] ;  /* 0xfffff40c04007981 */ /* 0x000ee4000c1e1900 */
[----:B---3--:R-:W-:-:S05]  /*0230*/  VIADD R15, R0, 0xfffffff9 ;  /* 0xfffffff9000f7836 */ /* 0x008fca0000000000 */
[----:B------:R3:W-:Y:S04]  /*0240*/  STG.E desc[UR12][R4.64+-0xc], R15 ;  /* 0xfffff40f04007986 */ /* 0x0007e8000c10190c */
[----:B------:R-:W1:Y:S02]  /*0250*/  LDG.E R0, desc[UR12][R2.64+-0xc] ;  /* 0xfffff40c02007981 */ /* 0x000e64000c1e1900 */
[----:B-1----:R-:W-:-:S05]  /*0260*/  IADD3 R9, PT, PT, R15, R0, RZ ;  /* 0x000000000f097210 */ /* 0x002fca0007ffe0ff */
[----:B------:R1:W-:Y:S04]  /*0270*/  STG.E desc[UR12][R6.64+-0xc], R9 ;  /* 0xfffff40906007986 */ /* 0x0003e8000c10190c */
[----:B------:R-:W0:Y:S02]  /*0280*/  LDG.E R0, desc[UR12][R2.64+-0x8] ;  /* 0xfffff80c02007981 */ /* 0x000e24000c1e1900 */
[----:B0-----:R-:W-:-:S05]  /*0290*/  VIADD R11, R0, 0xfffffff9 ;  /* 0xfffffff9000b7836 */ /* 0x001fca0000000000 */
[----:B------:R0:W-:Y:S04]  /*02a0*/  STG.E desc[UR12][R2.64+-0x8], R11 ;  /* 0xfffff80b02007986 */ /* 0x0001e8000c10190c */
[----:B------:R-:W2:Y:S02]  /*02b0*/  LDG.E R0, desc[UR12][R4.64+-0x8] ;  /* 0xfffff80c04007981 */ /* 0x000ea4000c1e1900 */
[----:B--2---:R-:W-:-:S05]  /*02c0*/  IADD3 R13, PT, PT, R0, -0x7, RZ ;  /* 0xfffffff9000d7810 */ /* 0x004fca0007ffe0ff */
[----:B------:R2:W-:Y:S04]  /*02d0*/  STG.E desc[UR12][R4.64+-0x8], R13 ;  /* 0xfffff80d04007986 */ /* 0x0005e8000c10190c */
[----:B------:R-:W3:Y:S02]  /*02e0*/  LDG.E R0, desc[UR12][R2.64+-0x8] ;  /* 0xfffff80c02007981 */ /* 0x000ee4000c1e1900 */
[----:B---3--:R-:W-:-:S05]  /*02f0*/  IMAD.IADD R15, R13, 0x1, R0 ;  /* 0x000000010d0f7824 */ /* 0x008fca00078e0200 */
[----:B------:R3:W-:Y:S04]  /*0300*/  STG.E desc[UR12][R6.64+-0x8], R15 ;  /* 0xfffff80f06007986 */ /* 0x0007e8000c10190c */
[----:B------:R-:W1:Y:S02]  /*0310*/  LDG.E R0, desc[UR12][R2.64+-0x4] ;  /* 0xfffffc0c02007981 */ /* 0x000e64000c1e1900 */
[----:B-1----:R-:W-:-:S05]  /*0320*/  IADD3 R9, PT, PT, R0, -0x7, RZ ;  /* 0xfffffff900097810 */ /* 0x002fca0007ffe0ff */
[----:B------:R1:W-:Y:S04]  /*0330*/  STG.E desc[UR12][R2.64+-0x4], R9 ;  /* 0xfffffc0902007986 */ /* 0x0003e8000c10190c */
[----:B------:R-:W0:Y:S02]  /*0340*/  LDG.E R0, desc[UR12][R4.64+-0x4] ;  /* 0xfffffc0c04007981 */ /* 0x000e24000c1e1900 */
[----:B0-----:R-:W-:-:S05]  /*0350*/  VIADD R11, R0, 0xfffffff9 ;  /* 0xfffffff9000b7836 */ /* 0x001fca0000000000 */
[----:B------:R0:W-:Y:S04]  /*0360*/  STG.E desc[UR12][R4.64+-0x4], R11 ;  /* 0xfffffc0b04007986 */ /* 0x0001e8000c10190c */
[----:B------:R-:W2:Y:S02]  /*0370*/  LDG.E R0, desc[UR12][R2.64+-0x4] ;  /* 0xfffffc0c02007981 */ /* 0x000ea4000c1e1900 */
[----:B--2---:R-:W-:-:S05]  /*0380*/  IADD3 R13, PT, PT, R11, R0, RZ ;  /* 0x000000000b0d7210 */ /* 0x004fca0007ffe0ff */
[----:B------:R2:W-:Y:S04]  /*0390*/  STG.E desc[UR12][R6.64+-0x4], R13 ;  /* 0xfffffc0d06007986 */ /* 0x0005e8000c10190c */
[----:B------:R-:W3:Y:S02]  /*03a0*/  LDG.E R0, desc[UR12][R2.64] ;  /* 0x0000000c02007981 */ /* 0x000ee4000c1e1900 */
[----:B---3--:R-:W-:-:S05]  /*03b0*/  VIADD R15, R0, 0xfffffff9 ;  /* 0xfffffff9000f7836 */ /* 0x008fca0000000000 */
[----:B------:R3:W-:Y:S04]  /*03c0*/  STG.E desc[UR12][R2.64], R15 ;  /* 0x0000000f02007986 */ /* 0x0007e8000c10190c */
[----:B------:R-:W1:Y:S02]  /*03d0*/  LDG.E R0, desc[UR12][R4.64] ;  /* 0x0000000c04007981 */ /* 0x000e64000c1e1900 */
[----:B-1----:R-:W-:-:S05]  /*03e0*/  IADD3 R9, PT, PT, R0, -0x7, RZ ;  /* 0xfffffff900097810 */ /* 0x002fca0007ffe0ff */
[----:B------:R1:W-:Y:S04]  /*03f0*/  STG.E desc[UR12][R4.64], R9 ;  /* 0x0000000904007986 */ /* 0x0003e8000c10190c */
[----:B------:R-:W0:Y:S02]  /*0400*/  LDG.E R0, desc[UR12][R2.64] ;  /* 0x0000000c02007981 */ /* 0x000e24000c1e1900 */
[----:B0-----:R-:W-:-:S05]  /*0410*/  IMAD.IADD R11, R9, 0x1, R0 ;  /* 0x00000001090b7824 */ /* 0x001fca00078e0200 */
        /* <DEDUP_REMOVED lines=15> */
[----:B------:R-:W-:Y:S04]  /*0510*/  STG.E desc[UR12][R4.64+0x8], R13 ;  /* 0x0000080d04007986 */ /* 0x000fe8000c10190c */
        /* <DEDUP_REMOVED lines=9> */
[----:B------:R-:W3:Y:S01]  /*05b0*/  LDG.E R0, desc[UR12][R2.64+0xc] ;  /* 0x00000c0c02007981 */ /* 0x000ee2000c1e1900 */
[----:B------:R-:W-:Y:S01]  /*05c0*/  UIADD3 UR4, UPT, UPT, UR4, 0x8, URZ ;  /* 0x0000000804047890 */ /* 0x000fe2000fffe0ff */
[----:B------:R-:W-:Y:S02]  /*05d0*/  IADD3 R8, P2, PT, R6, 0x20, RZ ;  /* 0x0000002006087810 */ /* 0x000fe40007f5e0ff */
[----:B------:R-:W-:Y:S01]  /*05e0*/  IADD3 R10, P1, PT, R4, 0x20, RZ ;  /* 0x00000020040a7810 */ /* 0x000fe20007f3e0ff */
[----:B------:R-:W-:Y:S02]  /*05f0*/  UISETP.NE.AND UP0, UPT, UR4, 0x2800, UPT ;  /* 0x000028000400788c */ /* 0x000fe4000bf05270 */
[----:B--2---:R-:W-:Y:S01]  /*0600*/  IMAD.X R15, RZ, RZ, R7, P2 ;  /* 0x000000ffff0f7224 */ /* 0x004fe200010e0607 */
[----:B-1----:R-:W-:-:S02]  /*0610*/  IADD3.X R9, PT, PT, RZ, R5, RZ, P1, !PT ;  /* 0x00000005ff097210 */ /* 0x002fc40000ffe4ff */
[----:B---3--:R-:W-:Y:S02]  /*0620*/  IADD3 R13, PT, PT, R11, R0, RZ ;  /* 0x000000000b0d7210 */ /* 0x008fe40007ffe0ff */
[----:B------:R-:W-:-:S03]  /*0630*/  IADD3 R0, P0, PT, R2, 0x20, RZ ;  /* 0x0000002002007810 */ /* 0x000fc60007f1e0ff */
[----:B------:R0:W-:Y:S02]  /*0640*/  STG.E desc[UR12][R6.64+0xc], R13 ;  /* 0x00000c0d06007986 */ /* 0x0001e4000c10190c */
[----:B------:R-:W-:Y:S01]  /*0650*/  IMAD.X R3, RZ, RZ, R3, P0 ;  /* 0x000000ffff037224 */ /* 0x000fe200000e0603 */
[----:B------:R-:W-:Y:S07]  /*0660*/  BRA.U UP0, `(.L_x_2) ;  /* 0xfffffff900a87547 */ /* 0x000fee000b83ffff */
[----:B------:R-:W-:Y:S05]  /*0670*/  EXIT ;  /* 0x000000000000794d */ /* 0x000fea0003800000 */
.L_x_3:
        /* <DEDUP_REMOVED lines=16> */
.L_x_7:


//--------------------- .text._Z10vectorFADDPfS_S_ --------------------------
	.section	.text._Z10vectorFADDPfS_S_,"ax",@progbits
	.align	128
        .global         _Z10vectorFADDPfS_S_
        .type           _Z10vectorFADDPfS_S_,@function
        .size           _Z10vectorFADDPfS_S_,(.L_x_8 - _Z10vectorFADDPfS_S_)
        .other          _Z10vectorFADDPfS_S_,@"STO_CUDA_ENTRY STV_DEFAULT"
_Z10vectorFADDPfS_S_:
.text._Z10vectorFADDPfS_S_:
[----:B------:R-:W-:Y:S01]  /*0000*/  LDC R1, c[0x0][0x37c] ;  /* 0x0000df00ff017b82 */ /* 0x000fe20000000800 */
[----:B------:R-:W0:Y:S07]  /*0010*/  S2R R13, SR_TID.X ;  /* 0x00000000000d7919 */ /* 0x000e2e0000002100 */
[----:B------:R-:W0:Y:S01]  /*0020*/  LDC.64 R2, c[0x0][0x380] ;  /* 0x0000e000ff027b82 */ /* 0x000e220000000a00 */
[----:B------:R-:W1:Y:S01]  /*0030*/  LDCU.64 UR4, c[0x0][0x358] ;  /* 0x00006b00ff0477ac */ /* 0x000e620008000a00 */
[----:B------:R-:W-:Y:S01]  /*0040*/  UMOV UR6, 0x7ae147ae ;  /* 0x7ae147ae00067882 */ /* 0x000fe20000000000 */
[----:B------:R-:W-:-:S05]  /*0050*/  UMOV UR7, 0x3ff3ae14 ;  /* 0x3ff3ae1400077882 */ /* 0x000fca0000000000 */
[----:B------:R-:W2:Y:S01]  /*0060*/  LDC.64 R6, c[0x0][0x388] ;  /* 0x0000e200ff067b82 */ /* 0x000ea20000000a00 */
[----:B0-----:R-:W-:-:S05]  /*0070*/  IMAD.WIDE.U32 R2, R13, 0x4, R2 ;  /* 0x000000040d027825 */ /* 0x001fca00078e0002 */
[----:B-1----:R-:W3:Y:S01]  /*0080*/  LDG.E R0, desc[UR4][R2.64] ;  /* 0x0000000402007981 */ /* 0x002ee2000c1e1900 */
[----:B--2---:R-:W-:Y:S01]  /*0090*/  IMAD.WIDE.U32 R6, R13, 0x4, R6 ;  /* 0x000000040d067825 */ /* 0x004fe200078e0006 */
[----:B---3--:R-:W0:Y:S02]  /*00a0*/  F2F.F64.F32 R4, R0 ;  /* 0x0000000000047310 */ /* 0x008e240000201800 */
[----:B0-----:R-:W-:Y:S01]  /*00b0*/  DADD R4, R4, UR6 ;  /* 0x0000000604047e29 */ /* 0x001fe20008000000 */
[----:B------:R-:W-:Y:S01]  /*00c0*/  UMOV UR6, 0xa3d70a3d ;  /* 0xa3d70a3d00067882 */ /* 0x000fe20000000000 */
[----:B------:R-:W-:-:S06]  /*00d0*/  UMOV UR7, 0x40003d70 ;  /* 0x40003d7000077882 */ /* 0x000fcc0000000000 */
[----:B------:R-:W-:-:S06]  /*00e0*/  DADD R4, R4, UR6 ;  /* 0x0000000604047e29 */ /* 0x000fcc0008000000 */
[----:B------:R0:W1:Y:S01]  /*00f0*/  F2F.F32.F64 R11, R4 ;  /* 0x00000004000b7310 */ /* 0x0000620000301000 */
[----:B------:R-:W-:Y:S01]  /*0100*/  UMOV UR6, 0x3d70a3d7 ;  /* 0x3d70a3d700067882 */ /* 0x000fe20000000000 */
[----:B------:R-:W-:Y:S02]  /*0110*/  UMOV UR7, 0x4001d70a ;  /* 0x4001d70a00077882 */ /* 0x000fe40000000000 */
[----:B0-----:R-:W0:Y:S01]  /*0120*/  LDC.64 R4, c[0x0][0x390] ;  /* 0x0000e400ff047b82 */ /* 0x001e220000000a00 */
[----:B-1----:R1:W-:Y:S04]  /*0130*/  STG.E desc[UR4][R2.64], R11 ;  /* 0x0000000b02007986 */ /* 0x0023e8000c101904 */
[----:B------:R-:W2:Y:S02]  /*0140*/  LDG.E R10, desc[UR4][R6.64] ;  /* 0x00000004060a7981 */ /* 0x000ea4000c1e1900 */
[----:B--2---:R-:W2:Y:S02]  /*0150*/  F2F.F64.F32 R8, R10 ;  /* 0x0000000a00087310 */ /* 0x004ea40000201800 */
[----:B--2---:R-:W-:Y:S01]  /*0160*/  DADD R8, R8, UR6 ;  /* 0x0000000608087e29 */ /* 0x004fe20008000000 */
[----:B------:R-:W-:Y:S01]  /*0170*/  UMOV UR6, 0x47ae147b ;  /* 0x47ae147b00067882 */ /* 0x000fe20000000000 */
[----:B------:R-:W-:-:S06]  /*0180*/  UMOV UR7, 0x3ff07ae1 ;  /* 0x3ff07ae100077882 */ /* 0x000fcc0000000000 */
[----:B------:R-:W-:-:S10]  /*0190*/  DADD R8, R8, UR6 ;  /* 0x0000000608087e29 */ /* 0x000fd40008000000 */
[----:B------:R-:W2:Y:S02]  /*01a0*/  F2F.F32.F64 R9, R8 ;  /* 0x0000000800097310 */ /* 0x000ea40000301000 */
[----:B--2---:R-:W-:Y:S04]  /*01b0*/  STG.E desc[UR4][R6.64], R9 ;  /* 0x0000000906007986 */ /* 0x004fe8000c101904 */
[----:B------:R-:W2:Y:S01]  /*01c0*/  LDG.E R0, desc[UR4][R2.64] ;  /* 0x0000000402007981 */ /* 0x000ea2000c1e1900 */
[----:B0-----:R-:W-:-:S04]  /*01d0*/  IMAD.WIDE.U32 R4, R13, 0x4, R4 ;  /* 0x000000040d047825 */ /* 0x001fc800078e0004 */
[----:B--2---:R-:W-:-:S04]  /*01e0*/  FADD R0, R9, R0 ;  /* 0x0000000009007221 */ /* 0x004fc80000000000 */
[----:B-1----:R-:W-:-:S05]  /*01f0*/  FMUL R11, R0, 10240 ;  /* 0x46200000000b7820 */ /* 0x002fca0000400000 */
[----:B------:R-:W-:Y:S01]  /*0200*/  STG.E desc[UR4][R4.64], R11 ;  /* 0x0000000b04007986 */ /* 0x000fe2000c101904 */
[----:B------:R-:W-:Y:S05]  /*0210*/  EXIT ;  /* 0x000000000000794d */ /* 0x000fea0003800000 */
.L_x_4:
        /* <DEDUP_REMOVED lines=14> */
.L_x_8:


//--------------------- .text._Z9vectorADDPiS_S_  --------------------------
	.section	.text._Z9vectorADDPiS_S_,"ax",@progbits
	.align	128
        .global         _Z9vectorADDPiS_S_
        .type           _Z9vectorADDPiS_S_,@function
        .size           _Z9vectorADDPiS_S_,(.L_x_9 - _Z9vectorADDPiS_S_)
        .other          _Z9vectorADDPiS_S_,@"STO_CUDA_ENTRY STV_DEFAULT"
_Z9vectorADDPiS_S_:
.text._Z9vectorADDPiS_S_:
[----:B------:R-:W-:Y:S01]  /*0000*/  LDC R1, c[0x0][0x37c] ;  /* 0x0000df00ff017b82 */ /* 0x000fe20000000800 */
[----:B------:R-:W0:Y:S07]  /*0010*/  S2R R9, SR_TID.X ;  /* 0x0000000000097919 */ /* 0x000e2e0000002100 */
[----:B------:R-:W0:Y:S08]  /*0020*/  S2UR UR4, SR_CTAID.X ;  /* 0x00000000000479c3 */ /* 0x000e300000002500 */
[----:B------:R-:W0:Y:S02]  /*0030*/  LDC R0, c[0x0][0x360] ;  /* 0x0000d800ff007b82 */ /* 0x000e240000000800 */
[----:B0-----:R-:W-:-:S05]  /*0040*/  IMAD R9, R0, UR4, R9 ;  /* 0x0000000400097c24 */ /* 0x001fca000f8e0209 */
[----:B------:R-:W-:-:S13]  /*0050*/  ISETP.GT.AND P0, PT, R9, 0x27ff, PT ;  /* 0x000027ff0900780c */ /* 0x000fda0003f04270 */
[----:B------:R-:W-:Y:S05]  /*0060*/  @P0 EXIT ;  /* 0x000000000000094d */ /* 0x000fea0003800000 */
[----:B------:R-:W0:Y:S01]  /*0070*/  LDC.64 R2, c[0x0][0x380] ;  /* 0x0000e000ff027b82 */ /* 0x000e220000000a00 */
[----:B------:R-:W1:Y:S07]  /*0080*/  LDCU.64 UR4, c[0x0][0x358] ;  /* 0x00006b00ff0477ac */ /* 0x000e6e0008000a00 */
[----:B------:R-:W2:Y:S08]  /*0090*/  LDC.64 R4, c[0x0][0x388] ;  /* 0x0000e200ff047b82 */ /* 0x000eb00000000a00 */
[----:B------:R-:W3:Y:S01]  /*00a0*/  LDC.64 R6, c[0x0][0x390] ;  /* 0x0000e400ff067b82 */ /* 0x000ee20000000a00 */
[----:B0-----:R-:W-:-:S05]  /*00b0*/  IMAD.WIDE R2, R9, 0x4, R2 ;  /* 0x0000000409027825 */ /* 0x001fca00078e0202 */
[----:B-1----:R-:W4:Y:S01]  /*00c0*/  LDG.E R0, desc[UR4][R2.64] ;  /* 0x0000000402007981 */ /* 0x002f22000c1e1900 */
[----:B--2---:R-:W-:Y:S01]  /*00d0*/  IMAD.WIDE R4, R9, 0x4, R4 ;  /* 0x0000000409047825 */ /* 0x004fe200078e0204 */
[----:B----4-:R-:W-:-:S05]  /*00e0*/  IADD3 R11, PT, PT, R0, 0x11, RZ ;  /* 0x00000011000b7810 */ /* 0x010fca0007ffe0ff */
[----:B------:R-:W-:Y:S04]  /*00f0*/  STG.E desc[UR4][R2.64], R11 ;  /* 0x0000000b02007986 */ /* 0x000fe8000c101904 */
[----:B------:R-:W2:Y:S02]  /*0100*/  LDG.E R0, desc[UR4][R4.64] ;  /* 0x0000000404007981 */ /* 0x000ea4000c1e1900 */
[----:B--2---:R-:W-:-:S05]  /*0110*/  IADD3 R13, PT, PT, R0, 0x11, RZ ;  /* 0x00000011000d7810 */ /* 0x004fca0007ffe0ff */
[----:B------:R-:W-:Y:S04]  /*0120*/  STG.E desc[UR4][R4.64], R13 ;  /* 0x0000000d04007986 */ /* 0x000fe8000c101904 */
[----:B------:R-:W2:Y:S01]  /*0130*/  LDG.E R0, desc[UR4][R2.64] ;  /* 0x0000000402007981 */ /* 0x000ea2000c1e1900 */
[----:B---3--:R-:W-:Y:S01]  /*0140*/  IMAD.WIDE R6, R9, 0x4, R6 ;  /* 0x0000000409067825 */ /* 0x008fe200078e0206 */
[----:B--2---:R-:W-:-:S05]  /*0150*/  IADD3 R9, PT, PT, R13, R0, RZ ;  /* 0x000000000d097210 */ /* 0x004fca0007ffe0ff */
[----:B------:R-:W-:Y:S01]  /*0160*/  STG.E desc[UR4][R6.64], R9 ;  /* 0x0000000906007986 */ /* 0x000fe2000c101904 */
[----:B------:R-:W-:Y:S05]  /*0170*/  EXIT ;  /* 0x000000000000794d */ /* 0x000fea0003800000 */
.L_x_5:
        /* <DEDUP_REMOVED lines=16> */
.L_x_9:


//--------------------- .nv.shared.reserved.0     --------------------------
	.section	.nv.shared.reserved.0,"aw",@nobits
	.weak		__nv_reservedSMEM_offset_0_alias
	.size		__nv_reservedSMEM_offset_0_alias, 0, 64
	.other		__nv_reservedSMEM_offset_0_alias,@"STO_CUDA_RESERVED_SHARED STV_DEFAULT"
__nv_reservedSMEM_offset_0_alias:
	.zero		0
	.zero		64


//--------------------- .nv.constant0._Z11vectorFADDSPfS_S_ --------------------------
	.section	.nv.constant0._Z11vectorFADDSPfS_S_,"a",@progbits
	.sectionflags	@""
	.align	4
.nv.constant0._Z11vectorFADDSPfS_S_:
	.zero		920


//--------------------- .nv.constant0._Z10vectorADDSPiS_S_ --------------------------
	.section	.nv.constant0._Z10vectorADDSPiS_S_,"a",@progbits
	.sectionflags	@""
	.align	4
.nv.constant0._Z10vectorADDSPiS_S_:
	.zero		920


//--------------------- .nv.constant0._Z10vectorFADDPfS_S_ --------------------------
	.section	.nv.constant0._Z10vectorFADDPfS_S_,"a",@progbits
	.sectionflags	@""
	.align	4
.nv.constant0._Z10vectorFADDPfS_S_:
	.zero		920


//--------------------- .nv.constant0._Z9vectorADDPiS_S_ --------------------------
	.section	.nv.constant0._Z9vectorADDPiS_S_,"a",@progbits
	.sectionflags	@""
	.align	4
.nv.constant0._Z9vectorADDPiS_S_:
	.zero		920


//--------------------- SYMBOLS --------------------------

	.type		.nv.reservedSmem.offset0,@object
	.size		.nv.reservedSmem.offset0,0x4
